	.headerflags	@"EF_CUDA_TEXMODE_UNIFIED EF_CUDA_64BIT_ADDRESS EF_CUDA_ACCELERATORS EF_CUDA_SM90 EF_CUDA_VIRTUAL_SM(EF_CUDA_SM90)"
	.elftype	@"ET_EXEC"


//--------------------- .nv.info                  --------------------------
	.section	.nv.info,"",@"SHT_CUDA_INFO"
	.align	4


	//----- nvinfo : EIATTR_REGCOUNT
	.align		4
        /*0000*/ 	.byte	0x04, 0x2f
        /*0002*/ 	.short	(.L_1 - .L_0)
	.align		4
.L_0:
        /*0004*/ 	.word	index@(triton_poi_fused_add_clone_relu_threshold_backward_4)
        /*0008*/ 	.word	0x00000012


	//----- nvinfo : EIATTR_MIN_STACK_SIZE
	.align		4
.L_1:
        /*000c*/ 	.byte	0x04, 0x12
        /*000e*/ 	.short	(.L_3 - .L_2)
	.align		4
.L_2:
        /*0010*/ 	.word	index@(triton_poi_fused_add_clone_relu_threshold_backward_4)
        /*0014*/ 	.word	0x00000000


	//----- nvinfo : EIATTR_FRAME_SIZE
	.align		4
.L_3:
        /*0018*/ 	.byte	0x04, 0x11
        /*001a*/ 	.short	(.L_5 - .L_4)
	.align		4
.L_4:
        /*001c*/ 	.word	index@(triton_poi_fused_add_clone_relu_threshold_backward_4)
        /*0020*/ 	.word	0x00000000


	//----- nvinfo : EIATTR_MIN_STACK_SIZE
	.align		4
.L_5:
        /*0024*/ 	.byte	0x04, 0x12
        /*0026*/ 	.short	(.L_7 - .L_6)
	.align		4
.L_6:
        /*0028*/ 	.word	index@(triton_poi_fused_add_clone_relu_threshold_backward_4)
        /*002c*/ 	.word	0x00000000
.L_7:


//--------------------- .nv.info.triton_poi_fused_add_clone_relu_threshold_backward_4 --------------------------
	.section	.nv.info.triton_poi_fused_add_clone_relu_threshold_backward_4,"",@"SHT_CUDA_INFO"
	.sectionflags	@""
	.align	4


	//----- nvinfo : EIATTR_CUDA_API_VERSION
	.align		4
        /*0000*/ 	.byte	0x04, 0x37
        /*0002*/ 	.short	(.L_9 - .L_8)
.L_8:
        /*0004*/ 	.word	0x0000007c


	//----- nvinfo : EIATTR_KPARAM_INFO
	.align		4
.L_9:
        /*0008*/ 	.byte	0x04, 0x17
        /*000a*/ 	.short	(.L_11 - .L_10)
.L_10:
        /*000c*/ 	.word	0x00000000
        /*0010*/ 	.short	0x0006
        /*0012*/ 	.short	0x0030
        /*0014*/ 	.byte	0x00, 0xf0, 0x11, 0x00


	//----- nvinfo : EIATTR_KPARAM_INFO
	.align		4
.L_11:
        /*0018*/ 	.byte	0x04, 0x17
        /*001a*/ 	.short	(.L_13 - .L_12)
.L_12:
        /*001c*/ 	.word	0x00000000
        /*0020*/ 	.short	0x0005
        /*0022*/ 	.short	0x0028
        /*0024*/ 	.byte	0x00, 0xf4, 0x21, 0x00


	//----- nvinfo : EIATTR_KPARAM_INFO
	.align		4
.L_13:
        /*0028*/ 	.byte	0x04, 0x17
        /*002a*/ 	.short	(.L_15 - .L_14)
.L_14:
        /*002c*/ 	.word	0x00000000
        /*0030*/ 	.short	0x0004
        /*0032*/ 	.short	0x0020
        /*0034*/ 	.byte	0x00, 0xf4, 0x21, 0x00


	//----- nvinfo : EIATTR_KPARAM_INFO
	.align		4
.L_15:
        /*0038*/ 	.byte	0x04, 0x17
        /*003a*/ 	.short	(.L_17 - .L_16)
.L_16:
        /*003c*/ 	.word	0x00000000
        /*0040*/ 	.short	0x0003
        /*0042*/ 	.short	0x0018
        /*0044*/ 	.byte	0x00, 0xf4, 0x21, 0x00


	//----- nvinfo : EIATTR_KPARAM_INFO
	.align		4
.L_17:
        /*0048*/ 	.byte	0x04, 0x17
        /*004a*/ 	.short	(.L_19 - .L_18)
.L_18:
        /*004c*/ 	.word	0x00000000
        /*0050*/ 	.short	0x0002
        /*0052*/ 	.short	0x0010
        /*0054*/ 	.byte	0x00, 0xf4, 0x21, 0x00


	//----- nvinfo : EIATTR_KPARAM_INFO
	.align		4
.L_19:
        /*0058*/ 	.byte	0x04, 0x17
        /*005a*/ 	.short	(.L_21 - .L_20)
.L_20:
        /*005c*/ 	.word	0x00000000
        /*0060*/ 	.short	0x0001
        /*0062*/ 	.short	0x0008
        /*0064*/ 	.byte	0x00, 0xf4, 0x21, 0x00


	//----- nvinfo : EIATTR_KPARAM_INFO
	.align		4
.L_21:
        /*0068*/ 	.byte	0x04, 0x17
        /*006a*/ 	.short	(.L_23 - .L_22)
.L_22:
        /*006c*/ 	.word	0x00000000
        /*0070*/ 	.short	0x0000
        /*0072*/ 	.short	0x0000
        /*0074*/ 	.byte	0x00, 0xf4, 0x21, 0x00


	//----- nvinfo : EIATTR_SPARSE_MMA_MASK
	.align		4
.L_23:
        /*0078*/ 	.byte	0x03, 0x50
        /*007a*/ 	.short	0x0000


	//----- nvinfo : EIATTR_MAXREG_COUNT
	.align		4
        /*007c*/ 	.byte	0x03, 0x1b
        /*007e*/ 	.short	0x00ff


	//----- nvinfo : EIATTR_EXIT_INSTR_OFFSETS
	.align		4
        /*0080*/ 	.byte	0x04, 0x1c
        /*0082*/ 	.short	(.L_25 - .L_24)


	//   ....[0]....
.L_24:
        /*0084*/ 	.word	0x00000400


	//   ....[1]....
        /*0088*/ 	.word	0x00000420


	//----- nvinfo : EIATTR_REQNTID
	.align		4
.L_25:
        /*008c*/ 	.byte	0x04, 0x10
        /*008e*/ 	.short	(.L_27 - .L_26)
.L_26:
        /*0090*/ 	.word	0x00000020
        /*0094*/ 	.word	0x00000001
        /*0098*/ 	.word	0x00000001


	//----- nvinfo : EIATTR_CBANK_PARAM_SIZE
	.align		4
.L_27:
        /*009c*/ 	.byte	0x03, 0x19
        /*009e*/ 	.short	0x0034


	//----- nvinfo : EIATTR_PARAM_CBANK
	.align		4
        /*00a0*/ 	.byte	0x04, 0x0a
        /*00a2*/ 	.short	(.L_29 - .L_28)
	.align		4
.L_28:
        /*00a4*/ 	.word	index@(.nv.constant0.triton_poi_fused_add_clone_relu_threshold_backward_4)
        /*00a8*/ 	.short	0x0210
        /*00aa*/ 	.short	0x0034


	//----- nvinfo : EIATTR_SW_WAR
	.align		4
.L_29:
        /*00ac*/ 	.byte	0x04, 0x36
        /*00ae*/ 	.short	(.L_31 - .L_30)
.L_30:
        /*00b0*/ 	.word	0x00000008
.L_31:


//--------------------- .nv.callgraph             --------------------------
	.section	.nv.callgraph,"",@"SHT_CUDA_CALLGRAPH"
	.align	4
	.sectionentsize	8
	.align		4
        /*0000*/ 	.word	0x00000000
	.align		4
        /*0004*/ 	.word	0xffffffff
	.align		4
        /*0008*/ 	.word	0x00000000
	.align		4
        /*000c*/ 	.word	0xfffffffe
	.align		4
        /*0010*/ 	.word	0x00000000
	.align		4
        /*0014*/ 	.word	0xfffffffd
	.align		4
        /*0018*/ 	.word	0x00000000
	.align		4
        /*001c*/ 	.word	0xfffffffc


//--------------------- .text.triton_poi_fused_add_clone_relu_threshold_backward_4 --------------------------
	.section	.text.triton_poi_fused_add_clone_relu_threshold_backward_4,"ax",@progbits
	.align	128
        .global         triton_poi_fused_add_clone_relu_threshold_backward_4
        .type           triton_poi_fused_add_clone_relu_threshold_backward_4,@function
        .size           triton_poi_fused_add_clone_relu_threshold_backward_4,(.L_x_1 - triton_poi_fused_add_clone_relu_threshold_backward_4)
        .other          triton_poi_fused_add_clone_relu_threshold_backward_4,@"STO_CUDA_ENTRY STV_DEFAULT"
triton_poi_fused_add_clone_relu_threshold_backward_4:
.text.triton_poi_fused_add_clone_relu_threshold_backward_4:
[----:B------:R-:W0:Y:S02]  /*0000*/  LDC R1, c[0x0][0x28] ;  /* 0x00000a00ff017b82 */ /* 0x000e240000000800 */
[----:B------:R-:W1:Y:S01]  /*0010*/  S2R R0, SR_TID.X ;  /* 0x0000000000007919 */ /* 0x000e620000002100 */
[----:B------:R-:W2:Y:S01]  /*0020*/  LDC.64 R4, c[0x0][0x218] ;  /* 0x00008600ff047b82 */ /* 0x000ea20000000a00 */
[----:B------:R-:W-:Y:S01]  /*0030*/  ULDC.64 UR4, c[0x0][0x208] ;  /* 0x0000820000047ab9 */ /* 0x000fe20000000a00 */
[----:B------:R-:W3:Y:S06]  /*0040*/  S2R R11, SR_CTAID.X ;  /* 0x00000000000b7919 */ /* 0x000eec0000002500 */
[----:B------:R-:W4:Y:S01]  /*0050*/  LDC.64 R2, c[0x0][0x210] ;  /* 0x00008400ff027b82 */ /* 0x000f220000000a00 */
[----:B------:R-:W-:Y:S01]  /*0060*/  CS2R R14, SRZ ;  /* 0x00000000000e7805 */ /* 0x000fe2000001ff00 */
[----:B------:R-:W-:Y:S01]  /*0070*/  ULDC.64 UR6, c[0x0][0x230] ;  /* 0x00008c0000067ab9 */ /* 0x000fe20000000a00 */
[----:B-1----:R-:W-:-:S05]  /*0080*/  IMAD.SHL.U32 R0, R0, 0x2, RZ ;  /* 0x0000000200007824 */ /* 0x002fca00078e00ff */
[----:B------:R-:W-:-:S05]  /*0090*/  LOP3.LUT R0, R0, 0x3e, RZ, 0xc0, !PT ;  /* 0x0000003e00007812 */ /* 0x000fca00078ec0ff */
[----:B---3--:R-:W-:-:S05]  /*00a0*/  IMAD R11, R11, 0x40, R0 ;  /* 0x000000400b0b7824 */ /* 0x008fca00078e0200 */
[----:B------:R-:W-:Y:S02]  /*00b0*/  SHF.R.S32.HI R0, RZ, 0x1f, R11 ;  /* 0x0000001fff007819 */ /* 0x000fe4000001140b */
[----:B------:R-:W-:Y:S02]  /*00c0*/  ISETP.GE.AND P0, PT, R11, 0x40, PT ;  /* 0x000000400b00780c */ /* 0x000fe40003f06270 */
[----:B------:R-:W-:-:S04]  /*00d0*/  LEA.HI R0, R0, R11, RZ, 0x2 ;  /* 0x0000000b00007211 */ /* 0x000fc800078f10ff */
[----:B------:R-:W-:Y:S02]  /*00e0*/  SHF.R.S32.HI R6, RZ, 0x2, R0 ;  /* 0x00000002ff067819 */ /* 0x000fe40000011400 */
[----:B------:R-:W-:Y:S02]  /*00f0*/  LOP3.LUT R0, R0, 0xfffffffc, RZ, 0xc0, !PT ;  /* 0xfffffffc00007812 */ /* 0x000fe400078ec0ff */
[----:B------:R-:W-:-:S04]  /*0100*/  LEA.HI R7, R6, R6, RZ, 0x2 ;  /* 0x0000000606077211 */ /* 0x000fc800078f10ff */
[----:B------:R-:W-:Y:S01]  /*0110*/  LOP3.LUT R9, R7, 0xfffffffc, RZ, 0xc0, !PT ;  /* 0xfffffffc07097812 */ /* 0x000fe200078ec0ff */
[----:B------:R-:W-:Y:S02]  /*0120*/  IMAD.IADD R7, R11, 0x1, -R0 ;  /* 0x000000010b077824 */ /* 0x000fe400078e0a00 */
[----:B------:R-:W-:Y:S02]  /*0130*/  IMAD.MOV.U32 R0, RZ, RZ, RZ ;  /* 0x000000ffff007224 */ /* 0x000fe400078e00ff */
[C---:B------:R-:W-:Y:S02]  /*0140*/  IMAD.IADD R9, R6.reuse, 0x1, -R9 ;  /* 0x0000000106097824 */ /* 0x040fe400078e0a09 */
[----:B------:R-:W-:Y:S02]  /*0150*/  IMAD R13, R6, 0x6, R7 ;  /* 0x00000006060d7824 */ /* 0x000fe400078e0207 */
[----:B------:R-:W1:Y:S01]  /*0160*/  LDC.64 R6, c[0x0][0x220] ;  /* 0x00008800ff067b82 */ /* 0x000e620000000a00 */
[----:B--2---:R-:W-:-:S04]  /*0170*/  IMAD.WIDE R4, R9, 0x4, R4 ;  /* 0x0000000409047825 */ /* 0x004fc800078e0204 */
[----:B----4-:R-:W-:Y:S01]  /*0180*/  IMAD.WIDE R2, R13, 0x4, R2 ;  /* 0x000000040d027825 */ /* 0x010fe200078e0202 */
[----:B------:R-:W-:Y:S01]  /*0190*/  CS2R R12, SRZ ;  /* 0x00000000000c7805 */ /* 0x000fe2000001ff00 */
[----:B------:R-:W2:Y:S02]  /*01a0*/  @!P0 LDG.E.EL R0, desc[UR4][R4.64] ;  /* 0x0000000404008981 */ /* 0x000ea4000c2e1900 */
[----:B------:R-:W-:-:S03]  /*01b0*/  IMAD.MOV.U32 R9, RZ, RZ, RZ ;  /* 0x000000ffff097224 */ /* 0x000fc600078e00ff */
[----:B------:R-:W2:Y:S04]  /*01c0*/  @!P0 LDG.E.64 R12, desc[UR4][R2.64] ;  /* 0x00000004020c8981 */ /* 0x000ea8000c1e1b00 */
[----:B------:R3:W4:Y:S01]  /*01d0*/  @!P0 LDG.E.EL R9, desc[UR4][R4.64] ;  /* 0x0000000404098981 */ /* 0x000722000c2e1900 */
[----:B-1----:R-:W-:-:S05]  /*01e0*/  IMAD.WIDE R6, R11, 0x4, R6 ;  /* 0x000000040b067825 */ /* 0x002fca00078e0206 */
[----:B------:R1:W5:Y:S01]  /*01f0*/  @!P0 LDG.E.64 R14, desc[UR4][R6.64] ;  /* 0x00000004060e8981 */ /* 0x000362000c1e1b00 */
[----:B---3--:R-:W-:Y:S02]  /*0200*/  IADD3 R4, P3, R11, UR6, RZ ;  /* 0x000000060b047c10 */ /* 0x008fe4000ff7e0ff */
[----:B-1----:R-:W-:Y:S01]  /*0210*/  SHF.R.S32.HI R7, RZ, 0x1f, R11 ;  /* 0x0000001fff077819 */ /* 0x002fe2000001140b */
[----:B--2---:R-:W-:Y:S01]  /*0220*/  FADD R10, R0, R13 ;  /* 0x0000000d000a7221 */ /* 0x004fe20000000000 */
[----:B------:R-:W-:Y:S02]  /*0230*/  FSETP.GEU.AND P1, PT, R13, -R0, PT ;  /* 0x800000000d00720b */ /* 0x000fe40003f2e000 */
[----:B----4-:R-:W-:Y:S01]  /*0240*/  FSETP.GEU.AND P2, PT, R12, -R9, PT ;  /* 0x800000090c00720b */ /* 0x010fe20003f4e000 */
[----:B------:R-:W-:Y:S02]  /*0250*/  FADD R12, R9, R12 ;  /* 0x0000000c090c7221 */ /* 0x000fe40000000000 */
[----:B------:R-:W1:Y:S01]  /*0260*/  LDC.64 R8, c[0x0][0x228] ;  /* 0x00008a00ff087b82 */ /* 0x000e620000000a00 */
[----:B------:R-:W-:-:S02]  /*0270*/  FSEL R10, R10, RZ, P1 ;  /* 0x000000ff0a0a7208 */ /* 0x000fc40000800000 */
[----:B------:R-:W-:Y:S02]  /*0280*/  FSEL R3, R12, RZ, P2 ;  /* 0x000000ff0c037208 */ /* 0x000fe40001000000 */
[C---:B------:R-:W-:Y:S02]  /*0290*/  FSETP.GTU.AND P1, PT, R10.reuse, RZ, PT ;  /* 0x000000ff0a00720b */ /* 0x040fe40003f2c000 */
[C---:B------:R-:W-:Y:S02]  /*02a0*/  FSETP.GTU.AND P2, PT, R3.reuse, RZ, PT ;  /* 0x000000ff0300720b */ /* 0x040fe40003f4c000 */
[----:B------:R-:W-:Y:S02]  /*02b0*/  SEL R5, RZ, 0x100, P1 ;  /* 0x00000100ff057807 */ /* 0x000fe40000800000 */
[----:B------:R-:W-:Y:S02]  /*02c0*/  SEL R0, RZ, 0x1, P2 ;  /* 0x00000001ff007807 */ /* 0x000fe40001000000 */
[C---:B-----5:R-:W-:Y:S01]  /*02d0*/  FSETP.GEU.AND P2, PT, R3.reuse, -R14, PT ;  /* 0x8000000e0300720b */ /* 0x060fe20003f4e000 */
[----:B------:R-:W-:Y:S01]  /*02e0*/  FADD R14, R3, R14 ;  /* 0x0000000e030e7221 */ /* 0x000fe20000000000 */
[C---:B------:R-:W-:Y:S01]  /*02f0*/  FSETP.GEU.AND P1, PT, R10.reuse, -R15, PT ;  /* 0x8000000f0a00720b */ /* 0x040fe20003f2e000 */
[----:B------:R-:W-:Y:S01]  /*0300*/  FADD R10, R10, R15 ;  /* 0x0000000f0a0a7221 */ /* 0x000fe20000000000 */
[----:B------:R-:W-:-:S02]  /*0310*/  IMAD.IADD R13, R0, 0x1, R5 ;  /* 0x00000001000d7824 */ /* 0x000fc400078e0205 */
[----:B------:R-:W-:Y:S02]  /*0320*/  FSEL R14, R14, RZ, P2 ;  /* 0x000000ff0e0e7208 */ /* 0x000fe40001000000 */
[----:B------:R-:W-:Y:S02]  /*0330*/  FSEL R15, R10, RZ, P1 ;  /* 0x000000ff0a0f7208 */ /* 0x000fe40000800000 */
[----:B------:R-:W-:Y:S01]  /*0340*/  IADD3.X R5, R7, UR7, RZ, P3, !PT ;  /* 0x0000000707057c10 */ /* 0x000fe20009ffe4ff */
[----:B-1----:R-:W-:Y:S01]  /*0350*/  IMAD.WIDE R2, R11, 0x4, R8 ;  /* 0x000000040b027825 */ /* 0x002fe200078e0208 */
[----:B------:R-:W-:Y:S01]  /*0360*/  ULDC.64 UR6, c[0x0][0x238] ;  /* 0x00008e0000067ab9 */ /* 0x000fe20000000a00 */
[----:B------:R-:W-:Y:S02]  /*0370*/  FSETP.GTU.AND P3, PT, R14, RZ, PT ;  /* 0x000000ff0e00720b */ /* 0x000fe40003f6c000 */
[----:B------:R-:W-:Y:S02]  /*0380*/  FSETP.GTU.AND P2, PT, R15, RZ, PT ;  /* 0x000000ff0f00720b */ /* 0x000fe40003f4c000 */
[----:B------:R-:W-:Y:S01]  /*0390*/  IADD3 R6, P1, R11, UR6, RZ ;  /* 0x000000060b067c10 */ /* 0x000fe2000ff3e0ff */
[----:B------:R1:W-:Y:S01]  /*03a0*/  @!P0 STG.E.64 desc[UR4][R2.64], R14 ;  /* 0x0000000e02008986 */ /* 0x0003e2000c101b04 */
[----:B------:R-:W-:-:S02]  /*03b0*/  SEL R0, RZ, 0x1, P3 ;  /* 0x00000001ff007807 */ /* 0x000fc40001800000 */
[----:B------:R-:W-:Y:S01]  /*03c0*/  SEL R9, RZ, 0x100, P2 ;  /* 0x00000100ff097807 */ /* 0x000fe20001000000 */
[----:B------:R1:W-:Y:S01]  /*03d0*/  @!P0 STG.E.U16 desc[UR4][R4.64], R13 ;  /* 0x0000000d04008986 */ /* 0x0003e2000c101504 */
[----:B------:R-:W-:-:S03]  /*03e0*/  IADD3.X R7, R7, UR7, RZ, P1, !PT ;  /* 0x0000000707077c10 */ /* 0x000fc60008ffe4ff */
[----:B------:R-:W-:Y:S01]  /*03f0*/  IMAD.IADD R9, R0, 0x1, R9 ;  /* 0x0000000100097824 */ /* 0x000fe200078e0209 */
[----:B------:R-:W-:Y:S06]  /*0400*/  @P0 EXIT ;  /* 0x000000000000094d */ /* 0x000fec0003800000 */
[----:B------:R-:W-:Y:S01]  /*0410*/  STG.E.U16 desc[UR4][R6.64], R9 ;  /* 0x0000000906007986 */ /* 0x000fe2000c101504 */
[----:B------:R-:W-:Y:S05]  /*0420*/  EXIT ;  /* 0x000000000000794d */ /* 0x000fea0003800000 */
.L_x_0:
[----:B------:R-:W-:-:S00]  /*0430*/  BRA `(.L_x_0) ;  /* 0xfffffffc00fc7947 */ /* 0x000fc0000383ffff */
[----:B------:R-:W-:-:S00]  /*0440*/  NOP ;  /* 0x0000000000007918 */ /* 0x000fc00000000000 */
        /* <DEDUP_REMOVED lines=11> */
.L_x_1:


//--------------------- .nv.constant0.triton_poi_fused_add_clone_relu_threshold_backward_4 --------------------------
	.section	.nv.constant0.triton_poi_fused_add_clone_relu_threshold_backward_4,"a",@progbits
	.sectionflags	@""
	.align	4
.nv.constant0.triton_poi_fused_add_clone_relu_threshold_backward_4:
	.zero		580
